//
// Generated by NVIDIA NVVM Compiler
//
// Compiler Build ID: CL-36424714
// Cuda compilation tools, release 13.0, V13.0.88
// Based on NVVM 20.0.0
//

.version 9.0
.target sm_100
.address_size 64

	// .globl	_Z5adderPbS_S_iS_

.visible .entry _Z5adderPbS_S_iS_(
	.param .u64 .ptr .align 1 _Z5adderPbS_S_iS__param_0,
	.param .u64 .ptr .align 1 _Z5adderPbS_S_iS__param_1,
	.param .u64 .ptr .align 1 _Z5adderPbS_S_iS__param_2,
	.param .u32 _Z5adderPbS_S_iS__param_3,
	.param .u64 .ptr .align 1 _Z5adderPbS_S_iS__param_4
)
{
	.reg .pred 	%p<29>;
	.reg .b16 	%rs<155>;
	.reg .b32 	%r<26>;
	.reg .b64 	%rd<27>;

	ld.param.u64 	%rd9, [_Z5adderPbS_S_iS__param_0];
	ld.param.u64 	%rd10, [_Z5adderPbS_S_iS__param_1];
	ld.param.u64 	%rd8, [_Z5adderPbS_S_iS__param_2];
	ld.param.u32 	%r23, [_Z5adderPbS_S_iS__param_3];
	ld.param.u64 	%rd11, [_Z5adderPbS_S_iS__param_4];
	cvta.to.global.u64 	%rd1, %rd10;
	cvta.to.global.u64 	%rd2, %rd9;
	cvta.to.global.u64 	%rd3, %rd11;
	mov.u32 	%r1, %tid.x;
	add.s32 	%r2, %r23, %r1;
	setp.gt.u32 	%p1, %r2, 30;
	@%p1 bra 	$L__BB0_15;
	ld.global.u8 	%rs154, [%rd3];
	setp.ge.u32 	%p2, %r23, %r2;
	@%p2 bra 	$L__BB0_13;
	add.s32 	%r16, %r1, -1;
	and.b32  	%r3, %r1, 7;
	setp.lt.u32 	%p3, %r16, 7;
	@%p3 bra 	$L__BB0_5;
	and.b32  	%r17, %r1, 1016;
	neg.s32 	%r21, %r17;
	add.s64 	%rd4, %rd2, 3;
	add.s64 	%rd5, %rd1, 3;
$L__BB0_4:
	.pragma "nounroll";
	cvt.s64.s32 	%rd12, %r23;
	add.s64 	%rd13, %rd4, %rd12;
	add.s64 	%rd14, %rd5, %rd12;
	ld.global.u8 	%rs15, [%rd13+-3];
	ld.global.u8 	%rs16, [%rd14+-3];
	and.b16  	%rs17, %rs16, %rs15;
	xor.b16  	%rs18, %rs16, %rs15;
	and.b16  	%rs19, %rs18, %rs154;
	or.b16  	%rs20, %rs19, %rs17;
	and.b16  	%rs21, %rs20, 255;
	setp.eq.s16 	%p4, %rs21, 0;
	ld.global.u8 	%rs22, [%rd13+-2];
	ld.global.u8 	%rs23, [%rd14+-2];
	and.b16  	%rs24, %rs23, %rs22;
	xor.b16  	%rs25, %rs23, %rs22;
	and.b16  	%rs26, %rs25, 1;
	selp.b16 	%rs27, 0, %rs26, %p4;
	or.b16  	%rs28, %rs27, %rs24;
	and.b16  	%rs29, %rs28, 255;
	setp.eq.s16 	%p5, %rs29, 0;
	ld.global.u8 	%rs30, [%rd13+-1];
	ld.global.u8 	%rs31, [%rd14+-1];
	and.b16  	%rs32, %rs31, %rs30;
	xor.b16  	%rs33, %rs31, %rs30;
	and.b16  	%rs34, %rs33, 1;
	selp.b16 	%rs35, 0, %rs34, %p5;
	or.b16  	%rs36, %rs35, %rs32;
	and.b16  	%rs37, %rs36, 255;
	setp.eq.s16 	%p6, %rs37, 0;
	ld.global.u8 	%rs38, [%rd13];
	ld.global.u8 	%rs39, [%rd14];
	and.b16  	%rs40, %rs39, %rs38;
	xor.b16  	%rs41, %rs39, %rs38;
	and.b16  	%rs42, %rs41, 1;
	selp.b16 	%rs43, 0, %rs42, %p6;
	or.b16  	%rs44, %rs43, %rs40;
	and.b16  	%rs45, %rs44, 255;
	setp.eq.s16 	%p7, %rs45, 0;
	ld.global.u8 	%rs46, [%rd13+1];
	ld.global.u8 	%rs47, [%rd14+1];
	and.b16  	%rs48, %rs47, %rs46;
	xor.b16  	%rs49, %rs47, %rs46;
	and.b16  	%rs50, %rs49, 1;
	selp.b16 	%rs51, 0, %rs50, %p7;
	or.b16  	%rs52, %rs51, %rs48;
	and.b16  	%rs53, %rs52, 255;
	setp.eq.s16 	%p8, %rs53, 0;
	ld.global.u8 	%rs54, [%rd13+2];
	ld.global.u8 	%rs55, [%rd14+2];
	and.b16  	%rs56, %rs55, %rs54;
	xor.b16  	%rs57, %rs55, %rs54;
	and.b16  	%rs58, %rs57, 1;
	selp.b16 	%rs59, 0, %rs58, %p8;
	or.b16  	%rs60, %rs59, %rs56;
	and.b16  	%rs61, %rs60, 255;
	setp.eq.s16 	%p9, %rs61, 0;
	ld.global.u8 	%rs62, [%rd13+3];
	ld.global.u8 	%rs63, [%rd14+3];
	and.b16  	%rs64, %rs63, %rs62;
	xor.b16  	%rs65, %rs63, %rs62;
	and.b16  	%rs66, %rs65, 1;
	selp.b16 	%rs67, 0, %rs66, %p9;
	or.b16  	%rs68, %rs67, %rs64;
	and.b16  	%rs69, %rs68, 255;
	setp.eq.s16 	%p10, %rs69, 0;
	ld.global.u8 	%rs70, [%rd13+4];
	ld.global.u8 	%rs71, [%rd14+4];
	and.b16  	%rs72, %rs71, %rs70;
	xor.b16  	%rs73, %rs71, %rs70;
	and.b16  	%rs74, %rs73, 1;
	selp.b16 	%rs75, 0, %rs74, %p10;
	or.b16  	%rs76, %rs75, %rs72;
	and.b16  	%rs77, %rs76, 255;
	setp.ne.s16 	%p11, %rs77, 0;
	selp.u16 	%rs154, 1, 0, %p11;
	add.s32 	%r23, %r23, 8;
	add.s32 	%r21, %r21, 8;
	setp.ne.s32 	%p12, %r21, 0;
	@%p12 bra 	$L__BB0_4;
$L__BB0_5:
	setp.eq.s32 	%p13, %r3, 0;
	@%p13 bra 	$L__BB0_13;
	and.b32  	%r10, %r1, 3;
	setp.lt.u32 	%p14, %r3, 4;
	@%p14 bra 	$L__BB0_8;
	cvt.s64.s32 	%rd15, %r23;
	add.s64 	%rd16, %rd2, %rd15;
	ld.global.u8 	%rs79, [%rd16];
	add.s64 	%rd17, %rd1, %rd15;
	ld.global.u8 	%rs80, [%rd17];
	and.b16  	%rs81, %rs80, %rs79;
	xor.b16  	%rs82, %rs80, %rs79;
	and.b16  	%rs83, %rs82, %rs154;
	or.b16  	%rs84, %rs83, %rs81;
	and.b16  	%rs85, %rs84, 255;
	setp.eq.s16 	%p15, %rs85, 0;
	ld.global.u8 	%rs86, [%rd16+1];
	ld.global.u8 	%rs87, [%rd17+1];
	and.b16  	%rs88, %rs87, %rs86;
	xor.b16  	%rs89, %rs87, %rs86;
	and.b16  	%rs90, %rs89, 1;
	selp.b16 	%rs91, 0, %rs90, %p15;
	or.b16  	%rs92, %rs91, %rs88;
	and.b16  	%rs93, %rs92, 255;
	setp.eq.s16 	%p16, %rs93, 0;
	ld.global.u8 	%rs94, [%rd16+2];
	ld.global.u8 	%rs95, [%rd17+2];
	and.b16  	%rs96, %rs95, %rs94;
	xor.b16  	%rs97, %rs95, %rs94;
	and.b16  	%rs98, %rs97, 1;
	selp.b16 	%rs99, 0, %rs98, %p16;
	or.b16  	%rs100, %rs99, %rs96;
	and.b16  	%rs101, %rs100, 255;
	setp.eq.s16 	%p17, %rs101, 0;
	ld.global.u8 	%rs102, [%rd16+3];
	ld.global.u8 	%rs103, [%rd17+3];
	and.b16  	%rs104, %rs103, %rs102;
	xor.b16  	%rs105, %rs103, %rs102;
	and.b16  	%rs106, %rs105, 1;
	selp.b16 	%rs107, 0, %rs106, %p17;
	or.b16  	%rs108, %rs107, %rs104;
	and.b16  	%rs109, %rs108, 255;
	setp.ne.s16 	%p18, %rs109, 0;
	selp.u16 	%rs154, 1, 0, %p18;
	add.s32 	%r23, %r23, 4;
$L__BB0_8:
	setp.eq.s32 	%p19, %r10, 0;
	@%p19 bra 	$L__BB0_13;
	setp.eq.s32 	%p20, %r10, 1;
	@%p20 bra 	$L__BB0_11;
	cvt.s64.s32 	%rd18, %r23;
	add.s64 	%rd19, %rd2, %rd18;
	ld.global.u8 	%rs111, [%rd19];
	add.s64 	%rd20, %rd1, %rd18;
	ld.global.u8 	%rs112, [%rd20];
	and.b16  	%rs113, %rs112, %rs111;
	xor.b16  	%rs114, %rs112, %rs111;
	and.b16  	%rs115, %rs114, %rs154;
	or.b16  	%rs116, %rs115, %rs113;
	and.b16  	%rs117, %rs116, 255;
	setp.eq.s16 	%p21, %rs117, 0;
	ld.global.u8 	%rs118, [%rd19+1];
	ld.global.u8 	%rs119, [%rd20+1];
	and.b16  	%rs120, %rs119, %rs118;
	xor.b16  	%rs121, %rs119, %rs118;
	and.b16  	%rs122, %rs121, 1;
	selp.b16 	%rs123, 0, %rs122, %p21;
	or.b16  	%rs124, %rs123, %rs120;
	and.b16  	%rs125, %rs124, 255;
	setp.ne.s16 	%p22, %rs125, 0;
	selp.u16 	%rs154, 1, 0, %p22;
	add.s32 	%r23, %r23, 2;
$L__BB0_11:
	and.b32  	%r18, %r1, 1;
	setp.eq.b32 	%p23, %r18, 1;
	not.pred 	%p24, %p23;
	@%p24 bra 	$L__BB0_13;
	cvt.s64.s32 	%rd21, %r23;
	add.s64 	%rd22, %rd2, %rd21;
	ld.global.u8 	%rs126, [%rd22];
	add.s64 	%rd23, %rd1, %rd21;
	ld.global.u8 	%rs127, [%rd23];
	and.b16  	%rs128, %rs127, %rs126;
	xor.b16  	%rs129, %rs127, %rs126;
	and.b16  	%rs130, %rs129, %rs154;
	or.b16  	%rs131, %rs130, %rs128;
	and.b16  	%rs132, %rs131, 255;
	setp.ne.s16 	%p25, %rs132, 0;
	selp.u16 	%rs154, 1, 0, %p25;
$L__BB0_13:
	cvt.u64.u32 	%rd24, %r2;
	add.s64 	%rd6, %rd2, %rd24;
	ld.global.u8 	%rs133, [%rd6];
	add.s64 	%rd7, %rd1, %rd24;
	ld.global.u8 	%rs134, [%rd7];
	xor.b16  	%rs135, %rs134, %rs133;
	and.b16  	%rs136, %rs135, 255;
	and.b16  	%rs137, %rs154, 255;
	setp.ne.s16 	%p26, %rs136, %rs137;
	selp.u16 	%rs138, 1, 0, %p26;
	cvta.to.global.u64 	%rd25, %rd8;
	add.s64 	%rd26, %rd25, %rd24;
	st.global.u8 	[%rd26], %rs138;
	bar.sync 	0;
	mov.u32 	%r19, %ntid.x;
	add.s32 	%r20, %r19, -1;
	setp.ne.s32 	%p27, %r1, %r20;
	@%p27 bra 	$L__BB0_15;
	ld.global.u8 	%rs139, [%rd6];
	ld.global.u8 	%rs140, [%rd7];
	and.b16  	%rs141, %rs140, %rs139;
	xor.b16  	%rs142, %rs140, %rs139;
	and.b16  	%rs143, %rs142, %rs154;
	or.b16  	%rs144, %rs143, %rs141;
	and.b16  	%rs145, %rs144, 255;
	setp.ne.s16 	%p28, %rs145, 0;
	selp.u16 	%rs146, 1, 0, %p28;
	st.global.u8 	[%rd3], %rs146;
$L__BB0_15:
	ret;

}


// ===== COMPILED SASS (sm_100) =====

	.target	sm_100

	.elftype	@"ET_EXEC"


//--------------------- .note.nv.tkinfo           --------------------------
	.section	.note.nv.tkinfo,"",@"SHT_NOTE"
	.sectionflags	@"SHF_NOTE_NV_TKINFO"
	.tkinfo
        /*0018*/ 	.word	0x00000002
        /*0030*/ 	.string	""
        /*0030*/ 	.string	"ptxas"
        /*0030*/ 	.string	"Cuda compilation tools, release 13.0, V13.0.88"
        /*0030*/ 	.string	"Build cuda_13.0.r13.0/compiler.36424714_0"
        /*0030*/ 	.string	"-arch sm_100 -m 64 "



//--------------------- .note.nv.cuinfo           --------------------------
	.section	.note.nv.cuinfo,"",@"SHT_NOTE"
	.sectionflags	@"SHF_NOTE_NV_CUINFO"
        /*0018*/ 	.short	0x0002
        /*001a*/ 	.short	0x0064
        /*001c*/ 	.short	0x0082
	.zero		2


//--------------------- .nv.info                  --------------------------
	.section	.nv.info,"",@"SHT_CUDA_INFO"
	.align	4


	//----- nvinfo : EIATTR_REGCOUNT
	.align		4
        /*0000*/ 	.byte	0x04, 0x2f
        /*0002*/ 	.short	(.L_1 - .L_0)
	.align		4
.L_0:
        /*0004*/ 	.word	index@(_Z5adderPbS_S_iS_)
        /*0008*/ 	.word	0x0000001f


	//----- nvinfo : EIATTR_FRAME_SIZE
	.align		4
.L_1:
        /*000c*/ 	.byte	0x04, 0x11
        /*000e*/ 	.short	(.L_3 - .L_2)
	.align		4
.L_2:
        /*0010*/ 	.word	index@(_Z5adderPbS_S_iS_)
        /*0014*/ 	.word	0x00000000


	//----- nvinfo : EIATTR_MIN_STACK_SIZE
	.align		4
.L_3:
        /*0018*/ 	.byte	0x04, 0x12
        /*001a*/ 	.short	(.L_5 - .L_4)
	.align		4
.L_4:
        /*001c*/ 	.word	index@(_Z5adderPbS_S_iS_)
        /*0020*/ 	.word	0x00000000
.L_5:


//--------------------- .nv.compat                --------------------------
	.section	.nv.compat,"",@"SHT_CUDA_COMPAT_INFO"
	.align	4
        /*0000*/ 	.byte	0x02, 0x09, 0x00, 0x00, 0x02, 0x02, 0x01, 0x00, 0x02, 0x05, 0x05, 0x00, 0x03, 0x07, 0x01, 0x01
        /*0010*/ 	.byte	0x02, 0x03, 0x00, 0x00, 0x02, 0x06, 0x01, 0x00, 0x04, 0x0b, 0x08, 0x00, 0x09, 0x00, 0x00, 0x00
        /*0020*/ 	.byte	0x00, 0x00, 0x00, 0x00


//--------------------- .nv.info._Z5adderPbS_S_iS_ --------------------------
	.section	.nv.info._Z5adderPbS_S_iS_,"",@"SHT_CUDA_INFO"
	.sectionflags	@""
	.align	4


	//----- nvinfo : EIATTR_CUDA_API_VERSION
	.align		4
        /*0000*/ 	.byte	0x04, 0x37
        /*0002*/ 	.short	(.L_7 - .L_6)
.L_6:
        /*0004*/ 	.word	0x00000082


	//----- nvinfo : EIATTR_KPARAM_INFO
	.align		4
.L_7:
        /*0008*/ 	.byte	0x04, 0x17
        /*000a*/ 	.short	(.L_9 - .L_8)
.L_8:
        /*000c*/ 	.word	0x00000000
        /*0010*/ 	.short	0x0004
        /*0012*/ 	.short	0x0020
        /*0014*/ 	.byte	0x00, 0xf5, 0x21, 0x00


	//----- nvinfo : EIATTR_KPARAM_INFO
	.align		4
.L_9:
        /*0018*/ 	.byte	0x04, 0x17
        /*001a*/ 	.short	(.L_11 - .L_10)
.L_10:
        /*001c*/ 	.word	0x00000000
        /*0020*/ 	.short	0x0003
        /*0022*/ 	.short	0x0018
        /*0024*/ 	.byte	0x00, 0xf0, 0x11, 0x00


	//----- nvinfo : EIATTR_KPARAM_INFO
	.align		4
.L_11:
        /*0028*/ 	.byte	0x04, 0x17
        /*002a*/ 	.short	(.L_13 - .L_12)
.L_12:
        /*002c*/ 	.word	0x00000000
        /*0030*/ 	.short	0x0002
        /*0032*/ 	.short	0x0010
        /*0034*/ 	.byte	0x00, 0xf5, 0x21, 0x00


	//----- nvinfo : EIATTR_KPARAM_INFO
	.align		4
.L_13:
        /*0038*/ 	.byte	0x04, 0x17
        /*003a*/ 	.short	(.L_15 - .L_14)
.L_14:
        /*003c*/ 	.word	0x00000000
        /*0040*/ 	.short	0x0001
        /*0042*/ 	.short	0x0008
        /*0044*/ 	.byte	0x00, 0xf5, 0x21, 0x00


	//----- nvinfo : EIATTR_KPARAM_INFO
	.align		4
.L_15:
        /*0048*/ 	.byte	0x04, 0x17
        /*004a*/ 	.short	(.L_17 - .L_16)
.L_16:
        /*004c*/ 	.word	0x00000000
        /*0050*/ 	.short	0x0000
        /*0052*/ 	.short	0x0000
        /*0054*/ 	.byte	0x00, 0xf5, 0x21, 0x00


	//----- nvinfo : EIATTR_SPARSE_MMA_MASK
	.align		4
.L_17:
        /*0058*/ 	.byte	0x03, 0x50
        /*005a*/ 	.short	0x0000


	//----- nvinfo : EIATTR_MAXREG_COUNT
	.align		4
        /*005c*/ 	.byte	0x03, 0x1b
        /*005e*/ 	.short	0x00ff


	//----- nvinfo : EIATTR_NUM_BARRIERS
	.align		4
        /*0060*/ 	.byte	0x02, 0x4c
        /*0062*/ 	.byte	0x01
	.zero		1


	//----- nvinfo : EIATTR_MERCURY_ISA_VERSION
	.align		4
        /*0064*/ 	.byte	0x03, 0x5f
        /*0066*/ 	.short	0x0101


	//----- nvinfo : EIATTR_VRC_CTA_INIT_COUNT
	.align		4
        /*0068*/ 	.byte	0x02, 0x4a
	.zero		1
	.zero		1


	//----- nvinfo : EIATTR_EXIT_INSTR_OFFSETS
	.align		4
        /*006c*/ 	.byte	0x04, 0x1c
        /*006e*/ 	.short	(.L_19 - .L_18)


	//   ....[0]....
.L_18:
        /*0070*/ 	.word	0x00000050


	//   ....[1]....
        /*0074*/ 	.word	0x00000af0


	//   ....[2]....
        /*0078*/ 	.word	0x00000b60


	//----- nvinfo : EIATTR_CRS_STACK_SIZE
	.align		4
.L_19:
        /*007c*/ 	.byte	0x04, 0x1e
        /*007e*/ 	.short	(.L_21 - .L_20)
.L_20:
        /*0080*/ 	.word	0x00000000


	//----- nvinfo : EIATTR_CBANK_PARAM_SIZE
	.align		4
.L_21:
        /*0084*/ 	.byte	0x03, 0x19
        /*0086*/ 	.short	0x0028


	//----- nvinfo : EIATTR_PARAM_CBANK
	.align		4
        /*0088*/ 	.byte	0x04, 0x0a
        /*008a*/ 	.short	(.L_23 - .L_22)
	.align		4
.L_22:
        /*008c*/ 	.word	index@(.nv.constant0._Z5adderPbS_S_iS_)
        /*0090*/ 	.short	0x0380
        /*0092*/ 	.short	0x0028


	//----- nvinfo : EIATTR_SW_WAR
	.align		4
.L_23:
        /*0094*/ 	.byte	0x04, 0x36
        /*0096*/ 	.short	(.L_25 - .L_24)
.L_24:
        /*0098*/ 	.word	0x00000008
.L_25:


//--------------------- .nv.callgraph             --------------------------
	.section	.nv.callgraph,"",@"SHT_CUDA_CALLGRAPH"
	.align	4
	.sectionentsize	8
	.align		4
        /*0000*/ 	.word	0x00000000
	.align		4
        /*0004*/ 	.word	0xffffffff
	.align		4
        /*0008*/ 	.word	0x00000000
	.align		4
        /*000c*/ 	.word	0xfffffffe
	.align		4
        /*0010*/ 	.word	0x00000000
	.align		4
        /*0014*/ 	.word	0xfffffffd
	.align		4
        /*0018*/ 	.word	0x00000000
	.align		4
        /*001c*/ 	.word	0xfffffffc


//--------------------- .text._Z5adderPbS_S_iS_   --------------------------
	.section	.text._Z5adderPbS_S_iS_,"ax",@progbits
	.align	128
        .global         _Z5adderPbS_S_iS_
        .type           _Z5adderPbS_S_iS_,@function
        .size           _Z5adderPbS_S_iS_,(.L_x_8 - _Z5adderPbS_S_iS_)
        .other          _Z5adderPbS_S_iS_,@"STO_CUDA_ENTRY STV_DEFAULT"
_Z5adderPbS_S_iS_:
.text._Z5adderPbS_S_iS_:
[----:B------:R-:W-:Y:S01]  /*0000*/  LDC R1, c[0x0][0x37c] ;  /* 0x0000df00ff017b82 */ /* 0x000fe20000000800 */
[----:B------:R-:W0:Y:S01]  /*0010*/  S2R R25, SR_TID.X ;  /* 0x0000000000197919 */ /* 0x000e220000002100 */
[----:B------:R-:W0:Y:S02]  /*0020*/  LDCU UR4, c[0x0][0x398] ;  /* 0x00007300ff0477ac */ /* 0x000e240008000800 */
[----:B0-----:R-:W-:-:S05]  /*0030*/  VIADD R0, R25, UR4 ;  /* 0x0000000419007c36 */ /* 0x001fca0008000000 */
[----:B------:R-:W-:-:S13]  /*0040*/  ISETP.GT.U32.AND P0, PT, R0, 0x1e, PT ;  /* 0x0000001e0000780c */ /* 0x000fda0003f04070 */
[----:B------:R-:W-:Y:S05]  /*0050*/  @P0 EXIT ;  /* 0x000000000000094d */ /* 0x000fea0003800000 */
[----:B------:R-:W0:Y:S01]  /*0060*/  LDC.64 R2, c[0x0][0x3a0] ;  /* 0x0000e800ff027b82 */ /* 0x000e220000000a00 */
[----:B------:R-:W0:Y:S02]  /*0070*/  LDCU.64 UR6, c[0x0][0x358] ;  /* 0x00006b00ff0677ac */ /* 0x000e240008000a00 */
[----:B0-----:R0:W5:Y:S01]  /*0080*/  LDG.E.U8 R8, desc[UR6][R2.64] ;  /* 0x0000000602087981 */ /* 0x001162000c1e1100 */
[----:B------:R-:W-:Y:S01]  /*0090*/  ISETP.GT.U32.AND P0, PT, R0, UR4, PT ;  /* 0x0000000400007c0c */ /* 0x000fe2000bf04070 */
[----:B------:R-:W-:-:S12]  /*00a0*/  BSSY.RECONVERGENT B0, `(.L_x_0) ;  /* 0x0000091000007945 */ /* 0x000fd80003800200 */
[----:B0-----:R-:W-:Y:S05]  /*00b0*/  @!P0 BRA `(.L_x_1) ;  /* 0x00000008003c8947 */ /* 0x001fea0003800000 */
[----:B------:R-:W0:Y:S01]  /*00c0*/  LDCU UR4, c[0x0][0x398] ;  /* 0x00007300ff0477ac */ /* 0x000e220008000800 */
[C---:B------:R-:W-:Y:S01]  /*00d0*/  VIADD R4, R25.reuse, 0xffffffff ;  /* 0xffffffff19047836 */ /* 0x040fe20000000000 */
[----:B------:R-:W-:Y:S01]  /*00e0*/  LOP3.LUT R28, R25, 0x7, RZ, 0xc0, !PT ;  /* 0x00000007191c7812 */ /* 0x000fe200078ec0ff */
[----:B------:R-:W-:Y:S03]  /*00f0*/  BSSY.RECONVERGENT B1, `(.L_x_2) ;  /* 0x0000041000017945 */ /* 0x000fe60003800200 */
[----:B------:R-:W-:Y:S02]  /*0100*/  ISETP.GE.U32.AND P1, PT, R4, 0x7, PT ;  /* 0x000000070400780c */ /* 0x000fe40003f26070 */
[----:B------:R-:W-:Y:S01]  /*0110*/  ISETP.NE.AND P0, PT, R28, RZ, PT ;  /* 0x000000ff1c00720c */ /* 0x000fe20003f05270 */
[----:B0-----:R-:W-:-:S10]  /*0120*/  IMAD.U32 R9, RZ, RZ, UR4 ;  /* 0x00000004ff097e24 */ /* 0x001fd4000f8e00ff */
[----:B------:R-:W-:Y:S05]  /*0130*/  @!P1 BRA `(.L_x_3) ;  /* 0x0000000000f09947 */ /* 0x000fea0003800000 */
[----:B------:R-:W-:-:S05]  /*0140*/  LOP3.LUT R10, R25, 0x3f8, RZ, 0xc0, !PT ;  /* 0x000003f8190a7812 */ /* 0x000fca00078ec0ff */
[----:B------:R-:W-:-:S07]  /*0150*/  IMAD.MOV R10, RZ, RZ, -R10 ;  /* 0x000000ffff0a7224 */ /* 0x000fce00078e0a0a */
.L_x_4:
[----:B------:R-:W0:Y:S01]  /*0160*/  LDC.64 R6, c[0x0][0x380] ;  /* 0x0000e000ff067b82 */ /* 0x000e220000000a00 */
[----:B------:R-:W-:-:S07]  /*0170*/  SHF.R.S32.HI R12, RZ, 0x1f, R9 ;  /* 0x0000001fff0c7819 */ /* 0x000fce0000011409 */
[----:B------:R-:W1:Y:S01]  /*0180*/  LDC.64 R4, c[0x0][0x388] ;  /* 0x0000e200ff047b82 */ /* 0x000e620000000a00 */
[----:B0-----:R-:W-:-:S04]  /*0190*/  IADD3 R6, P1, P2, R9, 0x3, R6 ;  /* 0x0000000309067810 */ /* 0x001fc80007a3e006 */
[----:B------:R-:W-:Y:S02]  /*01a0*/  IADD3.X R7, PT, PT, R12, R7, RZ, P1, P2 ;  /* 0x000000070c077210 */ /* 0x000fe40000fe44ff */
[----:B-1----:R-:W-:-:S03]  /*01b0*/  IADD3 R4, P3, P4, R9, 0x3, R4 ;  /* 0x0000000309047810 */ /* 0x002fc60007c7e004 */
[----:B------:R-:W2:Y:S01]  /*01c0*/  LDG.E.U8 R27, desc[UR6][R6.64+-0x3] ;  /* 0xfffffd06061b7981 */ /* 0x000ea2000c1e1100 */
[----:B------:R-:W-:-:S03]  /*01d0*/  IADD3.X R5, PT, PT, R12, R5, RZ, P3, P4 ;  /* 0x000000050c057210 */ /* 0x000fc60001fe84ff */
[----:B------:R-:W3:Y:S04]  /*01e0*/  LDG.E.U8 R21, desc[UR6][R6.64+-0x2] ;  /* 0xfffffe0606157981 */ /* 0x000ee8000c1e1100 */
[----:B------:R-:W2:Y:S04]  /*01f0*/  LDG.E.U8 R26, desc[UR6][R4.64+-0x3] ;  /* 0xfffffd06041a7981 */ /* 0x000ea8000c1e1100 */
[----:B------:R-:W3:Y:S04]  /*0200*/  LDG.E.U8 R22, desc[UR6][R4.64+-0x2] ;  /* 0xfffffe0604167981 */ /* 0x000ee8000c1e1100 */
[----:B------:R-:W4:Y:S04]  /*0210*/  LDG.E.U8 R19, desc[UR6][R6.64+-0x1] ;  /* 0xffffff0606137981 */ /* 0x000f28000c1e1100 */
        /* <DEDUP_REMOVED lines=10> */
[----:B------:R0:W4:Y:S01]  /*02c0*/  LDG.E.U8 R24, desc[UR6][R4.64+0x4] ;  /* 0x0000040604187981 */ /* 0x000122000c1e1100 */
[----:B------:R-:W-:-:S05]  /*02d0*/  VIADD R10, R10, 0x8 ;  /* 0x000000080a0a7836 */ /* 0x000fca0000000000 */
[----:B------:R-:W-:Y:S01]  /*02e0*/  ISETP.NE.AND P2, PT, R10, RZ, PT ;  /* 0x000000ff0a00720c */ /* 0x000fe20003f45270 */
[----:B------:R-:W-:Y:S01]  /*02f0*/  VIADD R9, R9, 0x8 ;  /* 0x0000000809097836 */ /* 0x000fe20000000000 */
[----:B--2--5:R-:W-:-:S04]  /*0300*/  LOP3.LUT R26, R26, R27, R8, 0xe8, !PT ;  /* 0x0000001b1a1a7212 */ /* 0x024fc800078ee808 */
[----:B------:R-:W-:Y:S02]  /*0310*/  LOP3.LUT P1, RZ, R26, 0xff, RZ, 0xc0, !PT ;  /* 0x000000ff1aff7812 */ /* 0x000fe4000782c0ff */
[----:B---3--:R-:W-:-:S04]  /*0320*/  LOP3.LUT R8, R22, 0x1, R21, 0x48, !PT ;  /* 0x0000000116087812 */ /* 0x008fc800078e4815 */
[----:B------:R-:W-:-:S04]  /*0330*/  SEL R8, R8, RZ, P1 ;  /* 0x000000ff08087207 */ /* 0x000fc80000800000 */
[----:B------:R-:W-:-:S04]  /*0340*/  LOP3.LUT R8, R8, R22, R21, 0xf8, !PT ;  /* 0x0000001608087212 */ /* 0x000fc800078ef815 */
[----:B------:R-:W-:Y:S02]  /*0350*/  LOP3.LUT P1, RZ, R8, 0xff, RZ, 0xc0, !PT ;  /* 0x000000ff08ff7812 */ /* 0x000fe4000782c0ff */
[----:B----4-:R-:W-:-:S04]  /*0360*/  LOP3.LUT R8, R20, 0x1, R19, 0x48, !PT ;  /* 0x0000000114087812 */ /* 0x010fc800078e4813 */
[----:B------:R-:W-:-:S04]  /*0370*/  SEL R8, R8, RZ, P1 ;  /* 0x000000ff08087207 */ /* 0x000fc80000800000 */
[----:B------:R-:W-:Y:S02]  /*0380*/  LOP3.LUT R8, R8, R20, R19, 0xf8, !PT ;  /* 0x0000001408087212 */ /* 0x000fe400078ef813 */
[----:B0-----:R-:W-:Y:S02]  /*0390*/  LOP3.LUT R4, R18, 0x1, R17, 0x48, !PT ;  /* 0x0000000112047812 */ /* 0x001fe400078e4811 */
[----:B------:R-:W-:-:S04]  /*03a0*/  LOP3.LUT P1, RZ, R8, 0xff, RZ, 0xc0, !PT ;  /* 0x000000ff08ff7812 */ /* 0x000fc8000782c0ff */
[----:B------:R-:W-:-:S04]  /*03b0*/  SEL R4, R4, RZ, P1 ;  /* 0x000000ff04047207 */ /* 0x000fc80000800000 */
[----:B------:R-:W-:-:S04]  /*03c0*/  LOP3.LUT R4, R4, R18, R17, 0xf8, !PT ;  /* 0x0000001204047212 */ /* 0x000fc800078ef811 */
[----:B------:R-:W-:Y:S02]  /*03d0*/  LOP3.LUT P1, RZ, R4, 0xff, RZ, 0xc0, !PT ;  /* 0x000000ff04ff7812 */ /* 0x000fe4000782c0ff */
[----:B------:R-:W-:-:S04]  /*03e0*/  LOP3.LUT R4, R16, 0x1, R15, 0x48, !PT ;  /* 0x0000000110047812 */ /* 0x000fc800078e480f */
        /* <DEDUP_REMOVED lines=9> */
[----:B------:R-:W-:Y:S02]  /*0480*/  LOP3.LUT R4, R4, R12, R11, 0xf8, !PT ;  /* 0x0000000c04047212 */ /* 0x000fe400078ef80b */
[----:B------:R-:W-:Y:S02]  /*0490*/  LOP3.LUT R5, R24, 0x1, R23, 0x48, !PT ;  /* 0x0000000118057812 */ /* 0x000fe400078e4817 */
[----:B------:R-:W-:-:S04]  /*04a0*/  LOP3.LUT P1, RZ, R4, 0xff, RZ, 0xc0, !PT ;  /* 0x000000ff04ff7812 */ /* 0x000fc8000782c0ff */
[----:B------:R-:W-:-:S04]  /*04b0*/  SEL R5, R5, RZ, P1 ;  /* 0x000000ff05057207 */ /* 0x000fc80000800000 */
[----:B------:R-:W-:-:S04]  /*04c0*/  LOP3.LUT R5, R5, R24, R23, 0xf8, !PT ;  /* 0x0000001805057212 */ /* 0x000fc800078ef817 */
[----:B------:R-:W-:-:S04]  /*04d0*/  LOP3.LUT P1, RZ, R5, 0xff, RZ, 0xc0, !PT ;  /* 0x000000ff05ff7812 */ /* 0x000fc8000782c0ff */
[----:B------:R-:W-:Y:S01]  /*04e0*/  SEL R8, RZ, 0x1, !P1 ;  /* 0x00000001ff087807 */ /* 0x000fe20004800000 */
[----:B------:R-:W-:Y:S08]  /*04f0*/  @P2 BRA `(.L_x_4) ;  /* 0xfffffffc00182947 */ /* 0x000ff0000383ffff */
.L_x_3:
[----:B------:R-:W-:Y:S05]  /*0500*/  BSYNC.RECONVERGENT B1 ;  /* 0x0000000000017941 */ /* 0x000fea0003800200 */
.L_x_2:
[----:B------:R-:W-:Y:S05]  /*0510*/  @!P0 BRA `(.L_x_1) ;  /* 0x0000000400248947 */ /* 0x000fea0003800000 */
[----:B------:R-:W-:Y:S01]  /*0520*/  ISETP.GE.U32.AND P1, PT, R28, 0x4, PT ;  /* 0x000000041c00780c */ /* 0x000fe20003f26070 */
[----:B------:R-:W-:Y:S01]  /*0530*/  BSSY.RECONVERGENT B1, `(.L_x_5) ;  /* 0x0000022000017945 */ /* 0x000fe20003800200 */
[----:B------:R-:W-:-:S04]  /*0540*/  LOP3.LUT R18, R25, 0x3, RZ, 0xc0, !PT ;  /* 0x0000000319127812 */ /* 0x000fc800078ec0ff */
[----:B------:R-:W-:-:S07]  /*0550*/  ISETP.NE.AND P0, PT, R18, RZ, PT ;  /* 0x000000ff1200720c */ /* 0x000fce0003f05270 */
[----:B------:R-:W-:Y:S06]  /*0560*/  @!P1 BRA `(.L_x_6) ;  /* 0x0000000000789947 */ /* 0x000fec0003800000 */
[----:B------:R-:W0:Y:S01]  /*0570*/  LDCU.128 UR8, c[0x0][0x380] ;  /* 0x00007000ff0877ac */ /* 0x000e220008000c00 */
[----:B------:R-:W-:Y:S02]  /*0580*/  SHF.R.S32.HI R5, RZ, 0x1f, R9 ;  /* 0x0000001fff057819 */ /* 0x000fe40000011409 */
[C---:B0-----:R-:W-:Y:S02]  /*0590*/  IADD3 R6, P1, PT, R9.reuse, UR8, RZ ;  /* 0x0000000809067c10 */ /* 0x041fe4000ff3e0ff */
[----:B------:R-:W-:Y:S02]  /*05a0*/  IADD3 R4, P2, PT, R9, UR10, RZ ;  /* 0x0000000a09047c10 */ /* 0x000fe4000ff5e0ff */
[C---:B------:R-:W-:Y:S02]  /*05b0*/  IADD3.X R7, PT, PT, R5.reuse, UR9, RZ, P1, !PT ;  /* 0x0000000905077c10 */ /* 0x040fe40008ffe4ff */
[----:B------:R-:W-:-:S03]  /*05c0*/  IADD3.X R5, PT, PT, R5, UR11, RZ, P2, !PT ;  /* 0x0000000b05057c10 */ /* 0x000fc600097fe4ff */
[----:B------:R-:W2:Y:S04]  /*05d0*/  LDG.E.U8 R11, desc[UR6][R6.64] ;  /* 0x00000006060b7981 */ /* 0x000ea8000c1e1100 */
[----:B------:R-:W2:Y:S04]  /*05e0*/  LDG.E.U8 R10, desc[UR6][R4.64] ;  /* 0x00000006040a7981 */ /* 0x000ea8000c1e1100 */
[----:B------:R-:W3:Y:S04]  /*05f0*/  LDG.E.U8 R12, desc[UR6][R6.64+0x1] ;  /* 0x00000106060c7981 */ /* 0x000ee8000c1e1100 */
[----:B------:R-:W3:Y:S04]  /*0600*/  LDG.E.U8 R13, desc[UR6][R4.64+0x1] ;  /* 0x00000106040d7981 */ /* 0x000ee8000c1e1100 */
[----:B------:R-:W4:Y:S04]  /*0610*/  LDG.E.U8 R14, desc[UR6][R6.64+0x2] ;  /* 0x00000206060e7981 */ /* 0x000f28000c1e1100 */
[----:B------:R-:W4:Y:S04]  /*0620*/  LDG.E.U8 R15, desc[UR6][R4.64+0x2] ;  /* 0x00000206040f7981 */ /* 0x000f28000c1e1100 */
[----:B------:R-:W4:Y:S04]  /*0630*/  LDG.E.U8 R16, desc[UR6][R6.64+0x3] ;  /* 0x0000030606107981 */ /* 0x000f28000c1e1100 */
[----:B------:R-:W4:Y:S01]  /*0640*/  LDG.E.U8 R17, desc[UR6][R4.64+0x3] ;  /* 0x0000030604117981 */ /* 0x000f22000c1e1100 */
[----:B------:R-:W-:Y:S01]  /*0650*/  VIADD R9, R9, 0x4 ;  /* 0x0000000409097836 */ /* 0x000fe20000000000 */
[----:B--2--5:R-:W-:-:S04]  /*0660*/  LOP3.LUT R10, R10, R11, R8, 0xe8, !PT ;  /* 0x0000000b0a0a7212 */ /* 0x024fc800078ee808 */
[----:B------:R-:W-:Y:S02]  /*0670*/  LOP3.LUT P1, RZ, R10, 0xff, RZ, 0xc0, !PT ;  /* 0x000000ff0aff7812 */ /* 0x000fe4000782c0ff */
[----:B---3--:R-:W-:-:S04]  /*0680*/  LOP3.LUT R8, R13, 0x1, R12, 0x48, !PT ;  /* 0x000000010d087812 */ /* 0x008fc800078e480c */
[----:B------:R-:W-:-:S04]  /*0690*/  SEL R8, R8, RZ, P1 ;  /* 0x000000ff08087207 */ /* 0x000fc80000800000 */
[----:B------:R-:W-:-:S04]  /*06a0*/  LOP3.LUT R8, R8, R13, R12, 0xf8, !PT ;  /* 0x0000000d08087212 */ /* 0x000fc800078ef80c */
[----:B------:R-:W-:Y:S02]  /*06b0*/  LOP3.LUT P1, RZ, R8, 0xff, RZ, 0xc0, !PT ;  /* 0x000000ff08ff7812 */ /* 0x000fe4000782c0ff */
[----:B----4-:R-:W-:Y:S02]  /*06c0*/  LOP3.LUT R8, R15, 0x1, R14, 0x48, !PT ;  /* 0x000000010f087812 */ /* 0x010fe400078e480e */
[----:B------:R-:W-:Y:S02]  /*06d0*/  LOP3.LUT R6, R17, 0x1, R16, 0x48, !PT ;  /* 0x0000000111067812 */ /* 0x000fe400078e4810 */
[----:B------:R-:W-:-:S04]  /*06e0*/  SEL R8, R8, RZ, P1 ;  /* 0x000000ff08087207 */ /* 0x000fc80000800000 */
[----:B------:R-:W-:-:S04]  /*06f0*/  LOP3.LUT R8, R8, R15, R14, 0xf8, !PT ;  /* 0x0000000f08087212 */ /* 0x000fc800078ef80e */
[----:B------:R-:W-:-:S04]  /*0700*/  LOP3.LUT P1, RZ, R8, 0xff, RZ, 0xc0, !PT ;  /* 0x000000ff08ff7812 */ /* 0x000fc8000782c0ff */
[----:B------:R-:W-:-:S04]  /*0710*/  SEL R6, R6, RZ, P1 ;  /* 0x000000ff06067207 */ /* 0x000fc80000800000 */
[----:B------:R-:W-:-:S04]  /*0720*/  LOP3.LUT R6, R6, R17, R16, 0xf8, !PT ;  /* 0x0000001106067212 */ /* 0x000fc800078ef810 */
[----:B------:R-:W-:-:S04]  /*0730*/  LOP3.LUT P1, RZ, R6, 0xff, RZ, 0xc0, !PT ;  /* 0x000000ff06ff7812 */ /* 0x000fc8000782c0ff */
[----:B------:R-:W-:-:S09]  /*0740*/  SEL R8, RZ, 0x1, !P1 ;  /* 0x00000001ff087807 */ /* 0x000fd20004800000 */
.L_x_6:
[----:B------:R-:W-:Y:S05]  /*0750*/  BSYNC.RECONVERGENT B1 ;  /* 0x0000000000017941 */ /* 0x000fea0003800200 */
.L_x_5:
[----:B------:R-:W-:Y:S05]  /*0760*/  @!P0 BRA `(.L_x_1) ;  /* 0x0000000000908947 */ /* 0x000fea0003800000 */
[----:B------:R-:W0:Y:S01]  /*0770*/  LDC.64 R12, c[0x0][0x380] ;  /* 0x0000e000ff0c7b82 */ /* 0x000e220000000a00 */
[----:B------:R-:W-:Y:S02]  /*0780*/  ISETP.NE.AND P0, PT, R18, 0x1, PT ;  /* 0x000000011200780c */ /* 0x000fe40003f05270 */
[----:B------:R-:W-:-:S05]  /*0790*/  LOP3.LUT R14, R25, 0x1, RZ, 0xc0, !PT ;  /* 0x00000001190e7812 */ /* 0x000fca00078ec0ff */
[----:B------:R-:W1:Y:S06]  /*07a0*/  LDC.64 R10, c[0x0][0x388] ;  /* 0x0000e200ff0a7b82 */ /* 0x000e6c0000000a00 */
[----:B------:R-:W-:Y:S02]  /*07b0*/  @P0 SHF.R.S32.HI R6, RZ, 0x1f, R9 ;  /* 0x0000001fff060819 */ /* 0x000fe40000011409 */
[----:B------:R-:W2:Y:S01]  /*07c0*/  LDC.64 R4, c[0x0][0x380] ;  /* 0x0000e000ff047b82 */ /* 0x000ea20000000a00 */
[----:B0-----:R-:W-:-:S05]  /*07d0*/  @P0 IADD3 R12, P1, PT, R9, R12, RZ ;  /* 0x0000000c090c0210 */ /* 0x001fca0007f3e0ff */
[----:B------:R-:W-:Y:S01]  /*07e0*/  @P0 IMAD.X R13, R6, 0x1, R13, P1 ;  /* 0x00000001060d0824 */ /* 0x000fe200008e060d */
[----:B-1----:R-:W-:-:S04]  /*07f0*/  @P0 IADD3 R10, P2, PT, R9, R10, RZ ;  /* 0x0000000a090a0210 */ /* 0x002fc80007f5e0ff */
[----:B------:R-:W3:Y:S01]  /*0800*/  @P0 LDG.E.U8 R15, desc[UR6][R12.64] ;  /* 0x000000060c0f0981 */ /* 0x000ee2000c1e1100 */
[----:B------:R-:W-:Y:S01]  /*0810*/  @P0 IMAD.X R11, R6, 0x1, R11, P2 ;  /* 0x00000001060b0824 */ /* 0x000fe200010e060b */
[----:B------:R-:W-:Y:S01]  /*0820*/  ISETP.NE.U32.AND P1, PT, R14, 0x1, PT ;  /* 0x000000010e00780c */ /* 0x000fe20003f25070 */
[----:B------:R-:W0:Y:S01]  /*0830*/  LDC.64 R6, c[0x0][0x388] ;  /* 0x0000e200ff067b82 */ /* 0x000e220000000a00 */
[----:B------:R-:W4:Y:S04]  /*0840*/  @P0 LDG.E.U8 R17, desc[UR6][R12.64+0x1] ;  /* 0x000001060c110981 */ /* 0x000f28000c1e1100 */
[----:B------:R-:W3:Y:S04]  /*0850*/  @P0 LDG.E.U8 R16, desc[UR6][R10.64] ;  /* 0x000000060a100981 */ /* 0x000ee8000c1e1100 */
[----:B------:R-:W4:Y:S01]  /*0860*/  @P0 LDG.E.U8 R18, desc[UR6][R10.64+0x1] ;  /* 0x000001060a120981 */ /* 0x000f22000c1e1100 */
[----:B------:R-:W-:-:S05]  /*0870*/  @P0 VIADD R9, R9, 0x2 ;  /* 0x0000000209090836 */ /* 0x000fca0000000000 */
[----:B------:R-:W-:Y:S02]  /*0880*/  @!P1 SHF.R.S32.HI R14, RZ, 0x1f, R9 ;  /* 0x0000001fff0e9819 */ /* 0x000fe40000011409 */
[C---:B--2---:R-:W-:Y:S02]  /*0890*/  @!P1 IADD3 R4, P2, PT, R9.reuse, R4, RZ ;  /* 0x0000000409049210 */ /* 0x044fe40007f5e0ff */
[----:B0-----:R-:W-:-:S03]  /*08a0*/  @!P1 IADD3 R6, P3, PT, R9, R6, RZ ;  /* 0x0000000609069210 */ /* 0x001fc60007f7e0ff */
[C---:B------:R-:W-:Y:S02]  /*08b0*/  @!P1 IMAD.X R5, R14.reuse, 0x1, R5, P2 ;  /* 0x000000010e059824 */ /* 0x040fe400010e0605 */
[----:B------:R-:W-:-:S04]  /*08c0*/  @!P1 IMAD.X R7, R14, 0x1, R7, P3 ;  /* 0x000000010e079824 */ /* 0x000fc800018e0607 */
[----:B------:R-:W2:Y:S04]  /*08d0*/  @!P1 LDG.E.U8 R5, desc[UR6][R4.64] ;  /* 0x0000000604059981 */ /* 0x000ea8000c1e1100 */
[----:B------:R-:W2:Y:S01]  /*08e0*/  @!P1 LDG.E.U8 R6, desc[UR6][R6.64] ;  /* 0x0000000606069981 */ /* 0x000ea2000c1e1100 */
[----:B---3-5:R-:W-:-:S04]  /*08f0*/  @P0 LOP3.LUT R15, R16, R15, R8, 0xe8, !PT ;  /* 0x0000000f100f0212 */ /* 0x028fc800078ee808 */
[----:B------:R-:W-:Y:S02]  /*0900*/  @P0 LOP3.LUT P2, RZ, R15, 0xff, RZ, 0xc0, !PT ;  /* 0x000000ff0fff0812 */ /* 0x000fe4000784c0ff */
[----:B----4-:R-:W-:-:S04]  /*0910*/  @P0 LOP3.LUT R9, R18, 0x1, R17, 0x48, !PT ;  /* 0x0000000112090812 */ /* 0x010fc800078e4811 */
[----:B------:R-:W-:-:S04]  /*0920*/  @P0 SEL R9, R9, RZ, P2 ;  /* 0x000000ff09090207 */ /* 0x000fc80001000000 */
[----:B------:R-:W-:-:S04]  /*0930*/  @P0 LOP3.LUT R9, R9, R18, R17, 0xf8, !PT ;  /* 0x0000001209090212 */ /* 0x000fc800078ef811 */
[----:B------:R-:W-:-:S04]  /*0940*/  @P0 LOP3.LUT P2, RZ, R9, 0xff, RZ, 0xc0, !PT ;  /* 0x000000ff09ff0812 */ /* 0x000fc8000784c0ff */
[----:B------:R-:W-:-:S04]  /*0950*/  @P0 SEL R9, RZ, 0x1, !P2 ;  /* 0x00000001ff090807 */ /* 0x000fc80005000000 */
[----:B------:R-:W-:-:S04]  /*0960*/  @P0 PRMT R8, R9, 0x7610, R8 ;  /* 0x0000761009080816 */ /* 0x000fc80000000008 */
[----:B--2---:R-:W-:-:S04]  /*0970*/  @!P1 LOP3.LUT R9, R6, R5, R8, 0xe8, !PT ;  /* 0x0000000506099212 */ /* 0x004fc800078ee808 */
[----:B------:R-:W-:-:S04]  /*0980*/  @!P1 LOP3.LUT P0, RZ, R9, 0xff, RZ, 0xc0, !PT ;  /* 0x000000ff09ff9812 */ /* 0x000fc8000780c0ff */
[----:B------:R-:W-:-:S04]  /*0990*/  @!P1 SEL R4, RZ, 0x1, !P0 ;  /* 0x00000001ff049807 */ /* 0x000fc80004000000 */
[----:B------:R-:W-:-:S07]  /*09a0*/  @!P1 PRMT R8, R4, 0x7610, R8 ;  /* 0x0000761004089816 */ /* 0x000fce0000000008 */
.L_x_1:
[----:B------:R-:W-:Y:S05]  /*09b0*/  BSYNC.RECONVERGENT B0 ;  /* 0x0000000000007941 */ /* 0x000fea0003800200 */
.L_x_0:
[----:B------:R-:W0:Y:S02]  /*09c0*/  LDCU.128 UR8, c[0x0][0x380] ;  /* 0x00007000ff0877ac */ /* 0x000e240008000c00 */
[C---:B0-----:R-:W-:Y:S02]  /*09d0*/  IADD3 R4, P0, PT, R0.reuse, UR8, RZ ;  /* 0x0000000800047c10 */ /* 0x041fe4000ff1e0ff */
[----:B------:R-:W-:-:S03]  /*09e0*/  IADD3 R6, P1, PT, R0, UR10, RZ ;  /* 0x0000000a00067c10 */ /* 0x000fc6000ff3e0ff */
[----:B------:R-:W-:Y:S01]  /*09f0*/  IMAD.X R5, RZ, RZ, UR9, P0 ;  /* 0x00000009ff057e24 */ /* 0x000fe200080e06ff */
[----:B------:R-:W0:Y:S01]  /*0a00*/  LDCU.64 UR8, c[0x0][0x390] ;  /* 0x00007200ff0877ac */ /* 0x000e220008000a00 */
[----:B------:R-:W-:-:S03]  /*0a10*/  IMAD.X R7, RZ, RZ, UR11, P1 ;  /* 0x0000000bff077e24 */ /* 0x000fc600088e06ff */
[----:B------:R-:W2:Y:S04]  /*0a20*/  LDG.E.U8 R9, desc[UR6][R4.64] ;  /* 0x0000000604097981 */ /* 0x000ea8000c1e1100 */
[----:B------:R-:W2:Y:S01]  /*0a30*/  LDG.E.U8 R10, desc[UR6][R6.64] ;  /* 0x00000006060a7981 */ /* 0x000ea2000c1e1100 */
[----:B-----5:R-:W-:Y:S01]  /*0a40*/  LOP3.LUT R12, R8, 0xff, RZ, 0xc0, !PT ;  /* 0x000000ff080c7812 */ /* 0x020fe200078ec0ff */
[----:B------:R-:W1:Y:S02]  /*0a50*/  LDCU UR4, c[0x0][0x360] ;  /* 0x00006c00ff0477ac */ /* 0x000e640008000800 */
[----:B-1----:R-:W-:-:S06]  /*0a60*/  UIADD3 UR4, UPT, UPT, UR4, -0x1, URZ ;  /* 0xffffffff04047890 */ /* 0x002fcc000fffe0ff */
[----:B------:R-:W-:Y:S02]  /*0a70*/  ISETP.NE.AND P1, PT, R25, UR4, PT ;  /* 0x0000000419007c0c */ /* 0x000fe4000bf25270 */
[----:B--2---:R-:W-:Y:S02]  /*0a80*/  LOP3.LUT R9, R10, 0xff, R9, 0x48, !PT ;  /* 0x000000ff0a097812 */ /* 0x004fe400078e4809 */
[----:B0-----:R-:W-:Y:S02]  /*0a90*/  IADD3 R10, P2, PT, R0, UR8, RZ ;  /* 0x00000008000a7c10 */ /* 0x001fe4000ff5e0ff */
[----:B------:R-:W-:-:S03]  /*0aa0*/  ISETP.NE.AND P0, PT, R9, R12, PT ;  /* 0x0000000c0900720c */ /* 0x000fc60003f05270 */
[----:B------:R-:W-:Y:S01]  /*0ab0*/  IMAD.X R11, RZ, RZ, UR9, P2 ;  /* 0x00000009ff0b7e24 */ /* 0x000fe200090e06ff */
[----:B------:R-:W-:-:S05]  /*0ac0*/  SEL R9, RZ, 0x1, !P0 ;  /* 0x00000001ff097807 */ /* 0x000fca0004000000 */
[----:B------:R0:W-:Y:S01]  /*0ad0*/  STG.E.U8 desc[UR6][R10.64], R9 ;  /* 0x000000090a007986 */ /* 0x0001e2000c101106 */
[----:B------:R-:W-:Y:S06]  /*0ae0*/  BAR.SYNC.DEFER_BLOCKING 0x0 ;  /* 0x0000000000007b1d */ /* 0x000fec0000010000 */
[----:B------:R-:W-:Y:S05]  /*0af0*/  @P1 EXIT ;  /* 0x000000000000194d */ /* 0x000fea0003800000 */
[----:B------:R-:W2:Y:S04]  /*0b00*/  LDG.E.U8 R5, desc[UR6][R4.64] ;  /* 0x0000000604057981 */ /* 0x000ea8000c1e1100 */
[----:B------:R-:W2:Y:S02]  /*0b10*/  LDG.E.U8 R6, desc[UR6][R6.64] ;  /* 0x0000000606067981 */ /* 0x000ea4000c1e1100 */
[----:B--2---:R-:W-:-:S04]  /*0b20*/  LOP3.LUT R8, R6, R5, R8, 0xe8, !PT ;  /* 0x0000000506087212 */ /* 0x004fc800078ee808 */
[----:B------:R-:W-:-:S04]  /*0b30*/  LOP3.LUT P0, RZ, R8, 0xff, RZ, 0xc0, !PT ;  /* 0x000000ff08ff7812 */ /* 0x000fc8000780c0ff */
[----:B0-----:R-:W-:-:S05]  /*0b40*/  SEL R9, RZ, 0x1, !P0 ;  /* 0x00000001ff097807 */ /* 0x001fca0004000000 */
[----:B------:R-:W-:Y:S01]  /*0b50*/  STG.E.U8 desc[UR6][R2.64], R9 ;  /* 0x0000000902007986 */ /* 0x000fe2000c101106 */
[----:B------:R-:W-:Y:S05]  /*0b60*/  EXIT ;  /* 0x000000000000794d */ /* 0x000fea0003800000 */
.L_x_7:
[----:B------:R-:W-:-:S00]  /*0b70*/  BRA `(.L_x_7) ;  /* 0xfffffffc00fc7947 */ /* 0x000fc0000383ffff */
[----:B------:R-:W-:-:S00]  /*0b80*/  NOP ;  /* 0x0000000000007918 */ /* 0x000fc00000000000 */
[----:B------:R-:W-:-:S00]  /*0b90*/  NOP ;  /* 0x0000000000007918 */ /* 0x000fc00000000000 */
[----:B------:R-:W-:-:S00]  /*0ba0*/  NOP ;  /* 0x0000000000007918 */ /* 0x000fc00000000000 */
[----:B------:R-:W-:-:S00]  /*0bb0*/  NOP ;  /* 0x0000000000007918 */ /* 0x000fc00000000000 */
[----:B------:R-:W-:-:S00]  /*0bc0*/  NOP ;  /* 0x0000000000007918 */ /* 0x000fc00000000000 */
[----:B------:R-:W-:-:S00]  /*0bd0*/  NOP ;  /* 0x0000000000007918 */ /* 0x000fc00000000000 */
[----:B------:R-:W-:-:S00]  /*0be0*/  NOP ;  /* 0x0000000000007918 */ /* 0x000fc00000000000 */
[----:B------:R-:W-:-:S00]  /*0bf0*/  NOP ;  /* 0x0000000000007918 */ /* 0x000fc00000000000 */
.L_x_8:


//--------------------- .nv.shared.reserved.0     --------------------------
	.section	.nv.shared.reserved.0,"aw",@nobits
	.weak		__nv_reservedSMEM_offset_0_alias
	.size		__nv_reservedSMEM_offset_0_alias, 0, 64
	.other		__nv_reservedSMEM_offset_0_alias,@"STO_CUDA_RESERVED_SHARED STV_DEFAULT"
__nv_reservedSMEM_offset_0_alias:
	.zero		0
	.zero		64


//--------------------- .nv.constant0._Z5adderPbS_S_iS_ --------------------------
	.section	.nv.constant0._Z5adderPbS_S_iS_,"a",@progbits
	.sectionflags	@""
	.align	4
.nv.constant0._Z5adderPbS_S_iS_:
	.zero		936


//--------------------- SYMBOLS --------------------------

	.type		.nv.reservedSmem.offset0,@object
	.size		.nv.reservedSmem.offset0,0x4
